	.headerflags	@"EF_CUDA_TEXMODE_UNIFIED EF_CUDA_64BIT_ADDRESS EF_CUDA_ACCELERATORS EF_CUDA_SM90 EF_CUDA_VIRTUAL_SM(EF_CUDA_SM90)"
	.elftype	@"ET_EXEC"


//--------------------- .nv.info                  --------------------------
	.section	.nv.info,"",@"SHT_CUDA_INFO"
	.align	4


	//----- nvinfo : EIATTR_REGCOUNT
	.align		4
        /*0000*/ 	.byte	0x04, 0x2f
        /*0002*/ 	.short	(.L_13 - .L_12)
	.align		4
.L_12:
        /*0004*/ 	.word	index@(triton_poi_fused_div_index_mean_sum_2)
        /*0008*/ 	.word	0x00000021


	//----- nvinfo : EIATTR_MIN_STACK_SIZE
	.align		4
.L_13:
        /*000c*/ 	.byte	0x04, 0x12
        /*000e*/ 	.short	(.L_15 - .L_14)
	.align		4
.L_14:
        /*0010*/ 	.word	index@(triton_poi_fused_div_index_mean_sum_2)
        /*0014*/ 	.word	0x00000000


	//----- nvinfo : EIATTR_FRAME_SIZE
	.align		4
.L_15:
        /*0018*/ 	.byte	0x04, 0x11
        /*001a*/ 	.short	(.L_17 - .L_16)
	.align		4
.L_16:
        /*001c*/ 	.word	index@(triton_poi_fused_div_index_mean_sum_2)
        /*0020*/ 	.word	0x00000000


	//----- nvinfo : EIATTR_MIN_STACK_SIZE
	.align		4
.L_17:
        /*0024*/ 	.byte	0x04, 0x12
        /*0026*/ 	.short	(.L_19 - .L_18)
	.align		4
.L_18:
        /*0028*/ 	.word	index@(triton_poi_fused_div_index_mean_sum_2)
        /*002c*/ 	.word	0x00000000
.L_19:


//--------------------- .nv.info.triton_poi_fused_div_index_mean_sum_2 --------------------------
	.section	.nv.info.triton_poi_fused_div_index_mean_sum_2,"",@"SHT_CUDA_INFO"
	.sectionflags	@""
	.align	4


	//----- nvinfo : EIATTR_CUDA_API_VERSION
	.align		4
        /*0000*/ 	.byte	0x04, 0x37
        /*0002*/ 	.short	(.L_21 - .L_20)
.L_20:
        /*0004*/ 	.word	0x0000007c


	//----- nvinfo : EIATTR_KPARAM_INFO
	.align		4
.L_21:
        /*0008*/ 	.byte	0x04, 0x17
        /*000a*/ 	.short	(.L_23 - .L_22)
.L_22:
        /*000c*/ 	.word	0x00000000
        /*0010*/ 	.short	0x0002
        /*0012*/ 	.short	0x0010
        /*0014*/ 	.byte	0x00, 0xf4, 0x21, 0x00


	//----- nvinfo : EIATTR_KPARAM_INFO
	.align		4
.L_23:
        /*0018*/ 	.byte	0x04, 0x17
        /*001a*/ 	.short	(.L_25 - .L_24)
.L_24:
        /*001c*/ 	.word	0x00000000
        /*0020*/ 	.short	0x0001
        /*0022*/ 	.short	0x0008
        /*0024*/ 	.byte	0x00, 0xf4, 0x21, 0x00


	//----- nvinfo : EIATTR_KPARAM_INFO
	.align		4
.L_25:
        /*0028*/ 	.byte	0x04, 0x17
        /*002a*/ 	.short	(.L_27 - .L_26)
.L_26:
        /*002c*/ 	.word	0x00000000
        /*0030*/ 	.short	0x0000
        /*0032*/ 	.short	0x0000
        /*0034*/ 	.byte	0x00, 0xf4, 0x21, 0x00


	//----- nvinfo : EIATTR_SPARSE_MMA_MASK
	.align		4
.L_27:
        /*0038*/ 	.byte	0x03, 0x50
        /*003a*/ 	.short	0x0000


	//----- nvinfo : EIATTR_MAXREG_COUNT
	.align		4
        /*003c*/ 	.byte	0x03, 0x1b
        /*003e*/ 	.short	0x00ff


	//----- nvinfo : EIATTR_EXTERNS
	.align		4
        /*0040*/ 	.byte	0x04, 0x0f
        /*0042*/ 	.short	(.L_29 - .L_28)


	//   ....[0]....
	.align		4
.L_28:
        /*0044*/ 	.word	index@(__assertfail)


	//----- nvinfo : EIATTR_SYSCALL_OFFSETS
	.align		4
.L_29:
        /*0048*/ 	.byte	0x04, 0x46
        /*004a*/ 	.short	(.L_31 - .L_30)


	//   ....[0]....
.L_30:
        /*004c*/ 	.word	0x000001e0


	//   ....[1]....
        /*0050*/ 	.word	0x000003e0


	//   ....[2]....
        /*0054*/ 	.word	0x000005d0


	//   ....[3]....
        /*0058*/ 	.word	0x000007c0


	//----- nvinfo : EIATTR_EXIT_INSTR_OFFSETS
	.align		4
.L_31:
        /*005c*/ 	.byte	0x04, 0x1c
        /*005e*/ 	.short	(.L_33 - .L_32)


	//   ....[0]....
.L_32:
        /*0060*/ 	.word	0x000008d0


	//   ....[1]....
        /*0064*/ 	.word	0x000009a0


	//----- nvinfo : EIATTR_REQNTID
	.align		4
.L_33:
        /*0068*/ 	.byte	0x04, 0x10
        /*006a*/ 	.short	(.L_35 - .L_34)
.L_34:
        /*006c*/ 	.word	0x00000020
        /*0070*/ 	.word	0x00000001
        /*0074*/ 	.word	0x00000001


	//----- nvinfo : EIATTR_CRS_STACK_SIZE
	.align		4
.L_35:
        /*0078*/ 	.byte	0x04, 0x1e
        /*007a*/ 	.short	(.L_37 - .L_36)
.L_36:
        /*007c*/ 	.word	0x00000000


	//----- nvinfo : EIATTR_CBANK_PARAM_SIZE
	.align		4
.L_37:
        /*0080*/ 	.byte	0x03, 0x19
        /*0082*/ 	.short	0x0018


	//----- nvinfo : EIATTR_PARAM_CBANK
	.align		4
        /*0084*/ 	.byte	0x04, 0x0a
        /*0086*/ 	.short	(.L_39 - .L_38)
	.align		4
.L_38:
        /*0088*/ 	.word	index@(.nv.constant0.triton_poi_fused_div_index_mean_sum_2)
        /*008c*/ 	.short	0x0210
        /*008e*/ 	.short	0x0018


	//----- nvinfo : EIATTR_SW_WAR
	.align		4
.L_39:
        /*0090*/ 	.byte	0x04, 0x36
        /*0092*/ 	.short	(.L_41 - .L_40)
.L_40:
        /*0094*/ 	.word	0x00000008
.L_41:


//--------------------- .nv.callgraph             --------------------------
	.section	.nv.callgraph,"",@"SHT_CUDA_CALLGRAPH"
	.align	4
	.sectionentsize	8
	.align		4
        /*0000*/ 	.word	0x00000000
	.align		4
        /*0004*/ 	.word	0xffffffff
	.align		4
        /*0008*/ 	.word	index@(triton_poi_fused_div_index_mean_sum_2)
	.align		4
        /*000c*/ 	.word	index@(__assertfail)
	.align		4
        /*0010*/ 	.word	0x00000000
	.align		4
        /*0014*/ 	.word	0xfffffffe
	.align		4
        /*0018*/ 	.word	0x00000000
	.align		4
        /*001c*/ 	.word	0xfffffffd
	.align		4
        /*0020*/ 	.word	0x00000000
	.align		4
        /*0024*/ 	.word	0xfffffffc


//--------------------- .nv.constant4             --------------------------
	.section	.nv.constant4,"a",@progbits
	.align	8
	.align		8
.nv.constant4:
        /*0000*/ 	.dword	__assertfail
	.align		8
        /*0008*/ 	.dword	assertFunc_3
	.align		8
        /*0010*/ 	.dword	assertFile_3
	.align		8
        /*0018*/ 	.dword	assertMessage_3
	.align		8
        /*0020*/ 	.dword	assertFunc_2
	.align		8
        /*0028*/ 	.dword	assertFile_2
	.align		8
        /*0030*/ 	.dword	assertMessage_2
	.align		8
        /*0038*/ 	.dword	assertFunc_1
	.align		8
        /*0040*/ 	.dword	assertFile_1
	.align		8
        /*0048*/ 	.dword	assertMessage_1
	.align		8
        /*0050*/ 	.dword	assertFunc_0
	.align		8
        /*0058*/ 	.dword	assertFile_0
	.align		8
        /*0060*/ 	.dword	assertMessage_0


//--------------------- .text.triton_poi_fused_div_index_mean_sum_2 --------------------------
	.section	.text.triton_poi_fused_div_index_mean_sum_2,"ax",@progbits
	.sectionflags	@"SHF_BARRIERS=1"
	.align	128
        .global         triton_poi_fused_div_index_mean_sum_2
        .type           triton_poi_fused_div_index_mean_sum_2,@function
        .size           triton_poi_fused_div_index_mean_sum_2,(.L_x_5 - triton_poi_fused_div_index_mean_sum_2)
        .other          triton_poi_fused_div_index_mean_sum_2,@"STO_CUDA_ENTRY STV_DEFAULT"
triton_poi_fused_div_index_mean_sum_2:
.text.triton_poi_fused_div_index_mean_sum_2:
[----:B------:R-:W0:Y:S02]  /*0000*/  LDC R1, c[0x0][0x28] ;  /* 0x00000a00ff017b82 */ /* 0x000e240000000800 */
[----:B------:R-:W1:Y:S01]  /*0010*/  LDC.64 R2, c[0x0][0x218] ;  /* 0x00008600ff027b82 */ /* 0x000e620000000a00 */
[----:B------:R-:W-:Y:S02]  /*0020*/  ULDC.64 UR4, c[0x0][0x208] ;  /* 0x0000820000047ab9 */ /* 0x000fe40000000a00 */
[----:B-1----:R-:W2:Y:S04]  /*0030*/  LDG.E.64 R4, desc[UR4][R2.64] ;  /* 0x0000000402047981 */ /* 0x002ea8000c1e1b00 */
[----:B------:R1:W5:Y:S04]  /*0040*/  LDG.E.64 R26, desc[UR4][R2.64+0x8] ;  /* 0x00000804021a7981 */ /* 0x000368000c1e1b00 */
[----:B------:R1:W5:Y:S04]  /*0050*/  LDG.E.64 R18, desc[UR4][R2.64+0x10] ;  /* 0x0000100402127981 */ /* 0x000368000c1e1b00 */
[----:B------:R1:W5:Y:S01]  /*0060*/  LDG.E.64 R16, desc[UR4][R2.64+0x18] ;  /* 0x0000180402107981 */ /* 0x000362000c1e1b00 */
[----:B--2---:R-:W-:-:S02]  /*0070*/  IADD3 R9, P1, R4, 0x60, RZ ;  /* 0x0000006004097810 */ /* 0x004fc40007f3e0ff */
[----:B------:R-:W-:-:S03]  /*0080*/  ISETP.GE.AND P0, PT, R5, RZ, PT ;  /* 0x000000ff0500720c */ /* 0x000fc60003f06270 */
[----:B------:R-:W-:Y:S01]  /*0090*/  IMAD.X R7, RZ, RZ, R5, P1 ;  /* 0x000000ffff077224 */ /* 0x000fe200008e0605 */
[----:B------:R-:W-:-:S04]  /*00a0*/  SEL R9, R9, R4, !P0 ;  /* 0x0000000409097207 */ /* 0x000fc80004000000 */
[----:B------:R-:W-:Y:S02]  /*00b0*/  SEL R22, R7, R5, !P0 ;  /* 0x0000000507167207 */ /* 0x000fe40004000000 */
[----:B------:R-:W-:-:S04]  /*00c0*/  ISETP.GE.U32.AND P0, PT, R9, 0x60, PT ;  /* 0x000000600900780c */ /* 0x000fc80003f06070 */
[----:B------:R-:W-:-:S13]  /*00d0*/  ISETP.GE.U32.AND.EX P0, PT, R22, RZ, PT, P0 ;  /* 0x000000ff1600720c */ /* 0x000fda0003f06100 */
[----:B-1----:R-:W-:Y:S05]  /*00e0*/  @!P0 BRA `(.L_x_0) ;  /* 0x0000000000408947 */ /* 0x002fea0003800000 */
[----:B------:R-:W-:Y:S01]  /*00f0*/  MOV R0, 0x0 ;  /* 0x0000000000007802 */ /* 0x000fe20000000f00 */
[----:B------:R-:W-:Y:S01]  /*0100*/  ULDC.64 UR6, c[0x4][0x60] ;  /* 0x0100180000067ab9 */ /* 0x000fe20000000a00 */
[----:B------:R-:W-:Y:S01]  /*0110*/  ULDC.64 UR8, c[0x4][0x50] ;  /* 0x0100140000087ab9 */ /* 0x000fe20000000a00 */
[----:B------:R-:W-:Y:S01]  /*0120*/  IMAD.U32 R4, RZ, RZ, UR6 ;  /* 0x00000006ff047e24 */ /* 0x000fe2000f8e00ff */
[----:B------:R1:W2:Y:S01]  /*0130*/  LDC.64 R2, c[0x4][R0] ;  /* 0x0100000000027b82 */ /* 0x0002a20000000a00 */
[----:B------:R-:W-:Y:S01]  /*0140*/  IMAD.U32 R5, RZ, RZ, UR7 ;  /* 0x00000007ff057e24 */ /* 0x000fe2000f8e00ff */
[----:B------:R-:W-:Y:S01]  /*0150*/  ULDC.64 UR6, c[0x4][0x58] ;  /* 0x0100160000067ab9 */ /* 0x000fe20000000a00 */
[----:B------:R-:W-:Y:S01]  /*0160*/  HFMA2.MMA R13, -RZ, RZ, 0, 0 ;  /* 0x00000000ff0d7435 */ /* 0x000fe200000001ff */
[----:B------:R-:W-:Y:S01]  /*0170*/  IMAD.U32 R6, RZ, RZ, UR6 ;  /* 0x00000006ff067e24 */ /* 0x000fe2000f8e00ff */
[----:B------:R-:W-:Y:S01]  /*0180*/  MOV R7, UR7 ;  /* 0x0000000700077c02 */ /* 0x000fe20008000f00 */
[----:B-1----:R-:W-:-:S08]  /*0190*/  IMAD.U32 R10, RZ, RZ, UR8 ;  /* 0x00000008ff0a7e24 */ /* 0x002fd0000f8e00ff */
[----:B------:R-:W-:Y:S01]  /*01a0*/  LEPC R20, `(.L_x_0) ;  /* 0x000000004014794e */ /* 0x000fe20000000000 */
[----:B------:R-:W-:Y:S02]  /*01b0*/  IMAD.U32 R11, RZ, RZ, UR9 ;  /* 0x00000009ff0b7e24 */ /* 0x000fe4000f8e00ff */
[----:B------:R-:W-:Y:S02]  /*01c0*/  IMAD.MOV.U32 R8, RZ, RZ, 0x24 ;  /* 0x00000024ff087424 */ /* 0x000fe400078e00ff */
[----:B------:R-:W-:-:S07]  /*01d0*/  IMAD.MOV.U32 R12, RZ, RZ, 0x1 ;  /* 0x00000001ff0c7424 */ /* 0x000fce00078e00ff */
[----:B0-2--5:R-:W-:Y:S05]  /*01e0*/  CALL.ABS.NOINC R2 ;  /* 0x0000000002007343 */ /* 0x025fea0003c00000 */
.L_x_0:
[----:B------:R-:W1:Y:S08]  /*01f0*/  LDC.64 R14, c[0x0][0x220] ;  /* 0x00008800ff0e7b82 */ /* 0x000e700000000a00 */
[----:B------:R-:W-:Y:S01]  /*0200*/  BAR.SYNC.DEFER_BLOCKING 0x0 ;  /* 0x0000000000007b1d */ /* 0x000fe20000010000 */
[----:B-1----:R-:W-:-:S04]  /*0210*/  LEA R2, P0, R9, R14, 0x2 ;  /* 0x0000000e09027211 */ /* 0x002fc800078010ff */
[----:B------:R-:W-:-:S05]  /*0220*/  LEA.HI.X R3, R9, R15, R22, 0x2, P0 ;  /* 0x0000000f09037211 */ /* 0x000fca00000f1416 */
[----:B------:R1:W1:Y:S04]  /*0230*/  LDG.E.EL R24, desc[UR4][R2.64] ;  /* 0x0000000402187981 */ /* 0x000268000c2e1900 */
[----:B------:R1:W1:Y:S04]  /*0240*/  LDG.E.EL R23, desc[UR4][R2.64+0x180] ;  /* 0x0001800402177981 */ /* 0x000268000c2e1900 */
[----:B------:R1:W1:Y:S04]  /*0250*/  LDG.E.EL R22, desc[UR4][R2.64+0x300] ;  /* 0x0003000402167981 */ /* 0x000268000c2e1900 */
[----:B------:R1:W1:Y:S01]  /*0260*/  LDG.E.EL R9, desc[UR4][R2.64+0x480] ;  /* 0x0004800402097981 */ /* 0x000262000c2e1900 */
[----:B-----5:R-:W-:-:S02]  /*0270*/  IADD3 R25, P1, R26, 0x60, RZ ;  /* 0x000000601a197810 */ /* 0x020fc40007f3e0ff */
        /* <DEDUP_REMOVED lines=14> */
[----:B------:R-:W-:Y:S01]  /*0360*/  HFMA2.MMA R8, -RZ, RZ, 0, 2.920627593994140625e-06 ;  /* 0x00000031ff087435 */ /* 0x000fe200000001ff */
[----:B------:R-:W-:Y:S01]  /*0370*/  MOV R6, UR6 ;  /* 0x0000000600067c02 */ /* 0x000fe20008000f00 */
[----:B-1----:R-:W-:-:S09]  /*0380*/  IMAD.U32 R7, RZ, RZ, UR7 ;  /* 0x00000007ff077e24 */ /* 0x002fd2000f8e00ff */
[----:B------:R-:W-:Y:S01]  /*0390*/  LEPC R20, `(.L_x_1) ;  /* 0x000000005014794e */ /* 0x000fe20000000000 */
[----:B------:R-:W-:Y:S02]  /*03a0*/  IMAD.U32 R10, RZ, RZ, UR8 ;  /* 0x00000008ff0a7e24 */ /* 0x000fe4000f8e00ff */
[----:B------:R-:W-:Y:S02]  /*03b0*/  IMAD.U32 R11, RZ, RZ, UR9 ;  /* 0x00000009ff0b7e24 */ /* 0x000fe4000f8e00ff */
[----:B------:R-:W-:Y:S02]  /*03c0*/  IMAD.MOV.U32 R12, RZ, RZ, 0x1 ;  /* 0x00000001ff0c7424 */ /* 0x000fe400078e00ff */
[----:B------:R-:W-:-:S07]  /*03d0*/  IMAD.MOV.U32 R13, RZ, RZ, RZ ;  /* 0x000000ffff0d7224 */ /* 0x000fce00078e00ff */
[----:B0-2---:R-:W-:Y:S05]  /*03e0*/  CALL.ABS.NOINC R2 ;  /* 0x0000000002007343 */ /* 0x005fea0003c00000 */
.L_x_1:
[----:B------:R-:W-:Y:S01]  /*03f0*/  BAR.SYNC.DEFER_BLOCKING 0x0 ;  /* 0x0000000000007b1d */ /* 0x000fe20000010000 */
[----:B------:R-:W-:-:S04]  /*0400*/  LEA R2, P0, R25, R14, 0x2 ;  /* 0x0000000e19027211 */ /* 0x000fc800078010ff */
[----:B------:R-:W-:-:S05]  /*0410*/  LEA.HI.X R3, R25, R15, R26, 0x2, P0 ;  /* 0x0000000f19037211 */ /* 0x000fca00000f141a */
[----:B------:R1:W5:Y:S04]  /*0420*/  LDG.E.EL R25, desc[UR4][R2.64+0x600] ;  /* 0x0006000402197981 */ /* 0x000368000c2e1900 */
[----:B------:R1:W5:Y:S04]  /*0430*/  LDG.E.EL R26, desc[UR4][R2.64+0x780] ;  /* 0x00078004021a7981 */ /* 0x000368000c2e1900 */
[----:B------:R1:W5:Y:S04]  /*0440*/  LDG.E.EL R27, desc[UR4][R2.64+0x900] ;  /* 0x00090004021b7981 */ /* 0x000368000c2e1900 */
[----:B------:R1:W5:Y:S01]  /*0450*/  LDG.E.EL R28, desc[UR4][R2.64+0xa80] ;  /* 0x000a8004021c7981 */ /* 0x000362000c2e1900 */
[----:B------:R-:W-:-:S02]  /*0460*/  IADD3 R5, P1, R18, 0x60, RZ ;  /* 0x0000006012057810 */ /* 0x000fc40007f3e0ff */
        /* <DEDUP_REMOVED lines=10> */
[----:B------:R-:W-:Y:S01]  /*0510*/  MOV R4, UR6 ;  /* 0x0000000600047c02 */ /* 0x000fe20008000f00 */
        /* <DEDUP_REMOVED lines=12> */
.L_x_2:
        /* <DEDUP_REMOVED lines=22> */
[----:B------:R-:W-:Y:S01]  /*0740*/  HFMA2.MMA R8, -RZ, RZ, 0, 4.470348358154296875e-06 ;  /* 0x0000004bff087435 */ /* 0x000fe200000001ff */
[----:B------:R-:W-:Y:S01]  /*0750*/  MOV R6, UR6 ;  /* 0x0000000600067c02 */ /* 0x000fe20008000f00 */
[----:B-1----:R-:W-:-:S09]  /*0760*/  IMAD.U32 R7, RZ, RZ, UR7 ;  /* 0x00000007ff077e24 */ /* 0x002fd2000f8e00ff */
[----:B------:R-:W-:Y:S01]  /*0770*/  LEPC R20, `(.L_x_3) ;  /* 0x000000005014794e */ /* 0x000fe20000000000 */
[----:B------:R-:W-:Y:S02]  /*0780*/  IMAD.U32 R10, RZ, RZ, UR8 ;  /* 0x00000008ff0a7e24 */ /* 0x000fe4000f8e00ff */
[----:B------:R-:W-:Y:S02]  /*0790*/  IMAD.U32 R11, RZ, RZ, UR9 ;  /* 0x00000009ff0b7e24 */ /* 0x000fe4000f8e00ff */
[----:B------:R-:W-:Y:S02]  /*07a0*/  IMAD.MOV.U32 R12, RZ, RZ, 0x1 ;  /* 0x00000001ff0c7424 */ /* 0x000fe400078e00ff */
[----:B------:R-:W-:-:S07]  /*07b0*/  IMAD.MOV.U32 R13, RZ, RZ, RZ ;  /* 0x000000ffff0d7224 */ /* 0x000fce00078e00ff */
[----:B0-2--5:R-:W-:Y:S05]  /*07c0*/  CALL.ABS.NOINC R2 ;  /* 0x0000000002007343 */ /* 0x025fea0003c00000 */
.L_x_3:
[----:B------:R-:W-:Y:S01]  /*07d0*/  BAR.SYNC.DEFER_BLOCKING 0x0 ;  /* 0x0000000000007b1d */ /* 0x000fe20000010000 */
[----:B------:R-:W-:-:S04]  /*07e0*/  LEA R14, P0, R16, R14, 0x2 ;  /* 0x0000000e100e7211 */ /* 0x000fc800078010ff */
[----:B------:R-:W-:-:S05]  /*07f0*/  LEA.HI.X R15, R16, R15, R17, 0x2, P0 ;  /* 0x0000000f100f7211 */ /* 0x000fca00000f1411 */
[----:B------:R1:W1:Y:S04]  /*0800*/  LDG.E.EL R4, desc[UR4][R14.64+0x1200] ;  /* 0x001200040e047981 */ /* 0x000268000c2e1900 */
[----:B------:R1:W1:Y:S04]  /*0810*/  LDG.E.EL R5, desc[UR4][R14.64+0x1380] ;  /* 0x001380040e057981 */ /* 0x000268000c2e1900 */
[----:B------:R1:W1:Y:S04]  /*0820*/  LDG.E.EL R7, desc[UR4][R14.64+0x1500] ;  /* 0x001500040e077981 */ /* 0x000268000c2e1900 */
[----:B------:R1:W1:Y:S01]  /*0830*/  LDG.E.EL R11, desc[UR4][R14.64+0x1680] ;  /* 0x001680040e0b7981 */ /* 0x000262000c2e1900 */
[----:B-----5:R-:W-:Y:S01]  /*0840*/  FADD R26, R25, R26 ;  /* 0x0000001a191a7221 */ /* 0x020fe20000000000 */
[----:B------:R-:W-:Y:S01]  /*0850*/  FADD R23, R24, R23 ;  /* 0x0000001718177221 */ /* 0x000fe20000000000 */
[----:B------:R-:W-:Y:S01]  /*0860*/  FADD R18, R18, R19 ;  /* 0x0000001312127221 */ /* 0x000fe20000000000 */
[----:B------:R-:W2:Y:S01]  /*0870*/  S2R R0, SR_TID.X ;  /* 0x0000000000007919 */ /* 0x000ea20000002100 */
[----:B------:R-:W-:Y:S01]  /*0880*/  FADD R27, R27, R26 ;  /* 0x0000001a1b1b7221 */ /* 0x000fe20000000000 */
[----:B------:R-:W-:Y:S01]  /*0890*/  FADD R22, R22, R23 ;  /* 0x0000001716167221 */ /* 0x000fe20000000000 */
[----:B------:R-:W-:-:S02]  /*08a0*/  FADD R29, R29, R18 ;  /* 0x000000121d1d7221 */ /* 0x000fc40000000000 */
[----:B------:R-:W-:Y:S01]  /*08b0*/  FADD R27, R28, R27 ;  /* 0x0000001b1c1b7221 */ /* 0x000fe20000000000 */
[----:B--2---:R-:W-:-:S13]  /*08c0*/  LOP3.LUT P0, RZ, R0, 0x1f, RZ, 0xc0, !PT ;  /* 0x0000001f00ff7812 */ /* 0x004fda000780c0ff */
[----:B-1----:R-:W-:Y:S05]  /*08d0*/  @P0 EXIT ;  /* 0x000000000000094d */ /* 0x002fea0003800000 */
[----:B------:R-:W0:Y:S01]  /*08e0*/  LDC.64 R2, c[0x0][0x210] ;  /* 0x00008400ff027b82 */ /* 0x000e220000000a00 */
[----:B------:R-:W-:Y:S01]  /*08f0*/  FADD R9, R9, R22 ;  /* 0x0000001609097221 */ /* 0x000fe20000000000 */
[----:B------:R-:W-:Y:S01]  /*0900*/  FMUL R0, R27, 0.25 ;  /* 0x3e8000001b007820 */ /* 0x000fe20000400000 */
[----:B------:R-:W-:Y:S01]  /*0910*/  FADD R4, R4, R5 ;  /* 0x0000000504047221 */ /* 0x000fe20000000000 */
[----:B------:R-:W-:Y:S02]  /*0920*/  FADD R29, R30, R29 ;  /* 0x0000001d1e1d7221 */ /* 0x000fe40000000000 */
[----:B------:R-:W-:Y:S01]  /*0930*/  FFMA R0, R9, 0.25, R0 ;  /* 0x3e80000009007823 */ /* 0x000fe20000000000 */
[----:B------:R-:W-:-:S03]  /*0940*/  FADD R4, R4, R7 ;  /* 0x0000000704047221 */ /* 0x000fc60000000000 */
[----:B------:R-:W-:Y:S01]  /*0950*/  FFMA R0, R29, 0.25, R0 ;  /* 0x3e8000001d007823 */ /* 0x000fe20000000000 */
[----:B------:R-:W-:-:S04]  /*0960*/  FADD R11, R4, R11 ;  /* 0x0000000b040b7221 */ /* 0x000fc80000000000 */
[----:B------:R-:W-:-:S04]  /*0970*/  FFMA R0, R11, 0.25, R0 ;  /* 0x3e8000000b007823 */ /* 0x000fc80000000000 */
[----:B------:R-:W-:-:S05]  /*0980*/  FMUL R5, R0, 0.25 ;  /* 0x3e80000000057820 */ /* 0x000fca0000400000 */
[----:B0-----:R-:W-:Y:S01]  /*0990*/  STG.E desc[UR4][R2.64], R5 ;  /* 0x0000000502007986 */ /* 0x001fe2000c101904 */
[----:B------:R-:W-:Y:S05]  /*09a0*/  EXIT ;  /* 0x000000000000794d */ /* 0x000fea0003800000 */
.L_x_4:
[----:B------:R-:W-:-:S00]  /*09b0*/  BRA `(.L_x_4) ;  /* 0xfffffffc00fc7947 */ /* 0x000fc0000383ffff */
[----:B------:R-:W-:-:S00]  /*09c0*/  NOP ;  /* 0x0000000000007918 */ /* 0x000fc00000000000 */
        /* <DEDUP_REMOVED lines=11> */
.L_x_5:


//--------------------- .nv.global.init           --------------------------
	.section	.nv.global.init,"aw",@progbits
.nv.global.init:
	.type		assertFunc_1,@object
	.size		assertFunc_1,(assertFunc_3 - assertFunc_1)
assertFunc_1:
        /*0000*/ 	.byte	0x75, 0x6e, 0x6b, 0x6e, 0x6f, 0x77, 0x6e, 0x00
	.type		assertFunc_3,@object
	.size		assertFunc_3,(assertFunc_2 - assertFunc_3)
assertFunc_3:
        /*0008*/ 	.byte	0x75, 0x6e, 0x6b, 0x6e, 0x6f, 0x77, 0x6e, 0x00
	.type		assertFunc_2,@object
	.size		assertFunc_2,(assertFunc_0 - assertFunc_2)
assertFunc_2:
        /*0010*/ 	.byte	0x75, 0x6e, 0x6b, 0x6e, 0x6f, 0x77, 0x6e, 0x00
	.type		assertFunc_0,@object
	.size		assertFunc_0,(assertMessage_0 - assertFunc_0)
assertFunc_0:
        /*0018*/ 	.byte	0x75, 0x6e, 0x6b, 0x6e, 0x6f, 0x77, 0x6e, 0x00
	.type		assertMessage_0,@object
	.size		assertMessage_0,(assertMessage_3 - assertMessage_0)
assertMessage_0:
        /*0020*/ 	.byte	0x69, 0x6e, 0x64, 0x65, 0x78, 0x20, 0x6f, 0x75, 0x74, 0x20, 0x6f, 0x66, 0x20, 0x62, 0x6f, 0x75
        /*0030*/ 	.byte	0x6e, 0x64, 0x73, 0x3a, 0x20, 0x30, 0x20, 0x3c, 0x3d, 0x20, 0x74, 0x6d, 0x70, 0x35, 0x20, 0x3c
        /*0040*/ 	.byte	0x20, 0x39, 0x36, 0x00
	.type		assertMessage_3,@object
	.size		assertMessage_3,(assertMessage_1 - assertMessage_3)
assertMessage_3:
        /*0044*/ 	.byte	0x69, 0x6e, 0x64, 0x65, 0x78, 0x20, 0x6f, 0x75, 0x74, 0x20, 0x6f, 0x66, 0x20, 0x62, 0x6f, 0x75
        /*0054*/ 	.byte	0x6e, 0x64, 0x73, 0x3a, 0x20, 0x30, 0x20, 0x3c, 0x3d, 0x20, 0x74, 0x6d, 0x70, 0x35, 0x30, 0x20
        /*0064*/ 	.byte	0x3c, 0x20, 0x39, 0x36, 0x00
	.type		assertMessage_1,@object
	.size		assertMessage_1,(assertMessage_2 - assertMessage_1)
assertMessage_1:
        /*0069*/ 	.byte	0x69, 0x6e, 0x64, 0x65, 0x78, 0x20, 0x6f, 0x75, 0x74, 0x20, 0x6f, 0x66, 0x20, 0x62, 0x6f, 0x75
        /*0079*/ 	.byte	0x6e, 0x64, 0x73, 0x3a, 0x20, 0x30, 0x20, 0x3c, 0x3d, 0x20, 0x74, 0x6d, 0x70, 0x32, 0x30, 0x20
        /*0089*/ 	.byte	0x3c, 0x20, 0x39, 0x36, 0x00
	.type		assertMessage_2,@object
	.size		assertMessage_2,(assertFile_0 - assertMessage_2)
assertMessage_2:
        /*008e*/ 	.byte	0x69, 0x6e, 0x64, 0x65, 0x78, 0x20, 0x6f, 0x75, 0x74, 0x20, 0x6f, 0x66, 0x20, 0x62, 0x6f, 0x75
        /*009e*/ 	.byte	0x6e, 0x64, 0x73, 0x3a, 0x20, 0x30, 0x20, 0x3c, 0x3d, 0x20, 0x74, 0x6d, 0x70, 0x33, 0x35, 0x20
        /*00ae*/ 	.byte	0x3c, 0x20, 0x39, 0x36, 0x00
	.type		assertFile_0,@object
	.size		assertFile_0,(assertFile_2 - assertFile_0)
assertFile_0:
        /*00b3*/ 	.byte	0x69, 0x6e, 0x64, 0x75, 0x63, 0x74, 0x6f, 0x72, 0x5f, 0x63, 0x61, 0x63, 0x68, 0x65, 0x2f, 0x68
        /*00c3*/ 	.byte	0x70, 0x2f, 0x63, 0x68, 0x70, 0x35, 0x6b, 0x33, 0x74, 0x78, 0x65, 0x32, 0x74, 0x72, 0x72, 0x70
        /*00d3*/ 	.byte	0x75, 0x62, 0x71, 0x73, 0x67, 0x33, 0x63, 0x62, 0x62, 0x6e, 0x6a, 0x6e, 0x63, 0x6f, 0x77, 0x72
        /*00e3*/ 	.byte	0x77, 0x37, 0x7a, 0x79, 0x64, 0x66, 0x7a, 0x66, 0x36, 0x7a, 0x68, 0x6e, 0x37, 0x73, 0x67, 0x66
        /*00f3*/ 	.byte	0x34, 0x34, 0x36, 0x73, 0x71, 0x74, 0x2e, 0x70, 0x79, 0x00
	.type		assertFile_2,@object
	.size		assertFile_2,(assertFile_1 - assertFile_2)
assertFile_2:
        /*00fd*/ 	.byte	0x69, 0x6e, 0x64, 0x75, 0x63, 0x74, 0x6f, 0x72, 0x5f, 0x63, 0x61, 0x63, 0x68, 0x65, 0x2f, 0x68
        /*010d*/ 	.byte	0x70, 0x2f, 0x63, 0x68, 0x70, 0x35, 0x6b, 0x33, 0x74, 0x78, 0x65, 0x32, 0x74, 0x72, 0x72, 0x70
        /*011d*/ 	.byte	0x75, 0x62, 0x71, 0x73, 0x67, 0x33, 0x63, 0x62, 0x62, 0x6e, 0x6a, 0x6e, 0x63, 0x6f, 0x77, 0x72
        /*012d*/ 	.byte	0x77, 0x37, 0x7a, 0x79, 0x64, 0x66, 0x7a, 0x66, 0x36, 0x7a, 0x68, 0x6e, 0x37, 0x73, 0x67, 0x66
        /*013d*/ 	.byte	0x34, 0x34, 0x36, 0x73, 0x71, 0x74, 0x2e, 0x70, 0x79, 0x00
	.type		assertFile_1,@object
	.size		assertFile_1,(assertFile_3 - assertFile_1)
assertFile_1:
        /*0147*/ 	.byte	0x69, 0x6e, 0x64, 0x75, 0x63, 0x74, 0x6f, 0x72, 0x5f, 0x63, 0x61, 0x63, 0x68, 0x65, 0x2f, 0x68
        /*0157*/ 	.byte	0x70, 0x2f, 0x63, 0x68, 0x70, 0x35, 0x6b, 0x33, 0x74, 0x78, 0x65, 0x32, 0x74, 0x72, 0x72, 0x70
        /*0167*/ 	.byte	0x75, 0x62, 0x71, 0x73, 0x67, 0x33, 0x63, 0x62, 0x62, 0x6e, 0x6a, 0x6e, 0x63, 0x6f, 0x77, 0x72
        /*0177*/ 	.byte	0x77, 0x37, 0x7a, 0x79, 0x64, 0x66, 0x7a, 0x66, 0x36, 0x7a, 0x68, 0x6e, 0x37, 0x73, 0x67, 0x66
        /*0187*/ 	.byte	0x34, 0x34, 0x36, 0x73, 0x71, 0x74, 0x2e, 0x70, 0x79, 0x00
	.type		assertFile_3,@object
	.size		assertFile_3,(.L_1 - assertFile_3)
assertFile_3:
        /*0191*/ 	.byte	0x69, 0x6e, 0x64, 0x75, 0x63, 0x74, 0x6f, 0x72, 0x5f, 0x63, 0x61, 0x63, 0x68, 0x65, 0x2f, 0x68
        /*01a1*/ 	.byte	0x70, 0x2f, 0x63, 0x68, 0x70, 0x35, 0x6b, 0x33, 0x74, 0x78, 0x65, 0x32, 0x74, 0x72, 0x72, 0x70
        /*01b1*/ 	.byte	0x75, 0x62, 0x71, 0x73, 0x67, 0x33, 0x63, 0x62, 0x62, 0x6e, 0x6a, 0x6e, 0x63, 0x6f, 0x77, 0x72
        /*01c1*/ 	.byte	0x77, 0x37, 0x7a, 0x79, 0x64, 0x66, 0x7a, 0x66, 0x36, 0x7a, 0x68, 0x6e, 0x37, 0x73, 0x67, 0x66
        /*01d1*/ 	.byte	0x34, 0x34, 0x36, 0x73, 0x71, 0x74, 0x2e, 0x70, 0x79, 0x00
.L_1:


//--------------------- .nv.constant0.triton_poi_fused_div_index_mean_sum_2 --------------------------
	.section	.nv.constant0.triton_poi_fused_div_index_mean_sum_2,"a",@progbits
	.sectionflags	@""
	.align	4
.nv.constant0.triton_poi_fused_div_index_mean_sum_2:
	.zero		552


//--------------------- SYMBOLS --------------------------

	.type		__assertfail,@function
